//
// Generated by NVIDIA NVVM Compiler
//
// Compiler Build ID: CL-36424714
// Cuda compilation tools, release 13.0, V13.0.88
// Based on NVVM 20.0.0
//

.version 9.0
.target sm_100
.address_size 64

	// .globl	_Z12helloFromGPUv
.extern .func  (.param .b32 func_retval0) vprintf
(
	.param .b64 vprintf_param_0,
	.param .b64 vprintf_param_1
)
;
.global .align 1 .b8 $str[41] = {72, 101, 108, 108, 111, 32, 102, 114, 111, 109, 32, 71, 80, 85, 32, 97, 116, 32, 40, 66, 108, 111, 99, 107, 58, 37, 100, 44, 32, 84, 104, 114, 101, 97, 100, 58, 37, 100, 41, 10};

.visible .entry _Z12helloFromGPUv()
{
	.local .align 8 .b8 	__local_depot0[8];
	.reg .b64 	%SP;
	.reg .b64 	%SPL;
	.reg .b32 	%r<5>;
	.reg .b64 	%rd<5>;

	mov.u64 	%SPL, __local_depot0;
	cvta.local.u64 	%SP, %SPL;
	add.u64 	%rd1, %SP, 0;
	add.u64 	%rd2, %SPL, 0;
	mov.u32 	%r1, %ctaid.x;
	mov.u32 	%r2, %tid.x;
	st.local.v2.u32 	[%rd2], {%r1, %r2};
	mov.u64 	%rd3, $str;
	cvta.global.u64 	%rd4, %rd3;
	{ // callseq 0, 0
	.param .b64 param0;
	st.param.b64 	[param0], %rd4;
	.param .b64 param1;
	st.param.b64 	[param1], %rd1;
	.param .b32 retval0;
	call.uni (retval0), 
	vprintf, 
	(
	param0, 
	param1
	);
	ld.param.b32 	%r3, [retval0];
	} // callseq 0
	ret;

}


// ===== COMPILED SASS (sm_100) =====

	.target	sm_100

	.elftype	@"ET_EXEC"


//--------------------- .note.nv.tkinfo           --------------------------
	.section	.note.nv.tkinfo,"",@"SHT_NOTE"
	.sectionflags	@"SHF_NOTE_NV_TKINFO"
	.tkinfo
        /*0018*/ 	.word	0x00000002
        /*0030*/ 	.string	""
        /*0030*/ 	.string	"ptxas"
        /*0030*/ 	.string	"Cuda compilation tools, release 13.0, V13.0.88"
        /*0030*/ 	.string	"Build cuda_13.0.r13.0/compiler.36424714_0"
        /*0030*/ 	.string	"-arch sm_100 -m 64 "



//--------------------- .note.nv.cuinfo           --------------------------
	.section	.note.nv.cuinfo,"",@"SHT_NOTE"
	.sectionflags	@"SHF_NOTE_NV_CUINFO"
        /*0018*/ 	.short	0x0002
        /*001a*/ 	.short	0x0064
        /*001c*/ 	.short	0x0082
	.zero		2


//--------------------- .nv.info                  --------------------------
	.section	.nv.info,"",@"SHT_CUDA_INFO"
	.align	4


	//----- nvinfo : EIATTR_REGCOUNT
	.align		4
        /*0000*/ 	.byte	0x04, 0x2f
        /*0002*/ 	.short	(.L_2 - .L_1)
	.align		4
.L_1:
        /*0004*/ 	.word	index@(_Z12helloFromGPUv)
        /*0008*/ 	.word	0x00000018


	//----- nvinfo : EIATTR_FRAME_SIZE
	.align		4
.L_2:
        /*000c*/ 	.byte	0x04, 0x11
        /*000e*/ 	.short	(.L_4 - .L_3)
	.align		4
.L_3:
        /*0010*/ 	.word	index@(_Z12helloFromGPUv)
        /*0014*/ 	.word	0x00000008


	//----- nvinfo : EIATTR_MIN_STACK_SIZE
	.align		4
.L_4:
        /*0018*/ 	.byte	0x04, 0x12
        /*001a*/ 	.short	(.L_6 - .L_5)
	.align		4
.L_5:
        /*001c*/ 	.word	index@(_Z12helloFromGPUv)
        /*0020*/ 	.word	0x00000008
.L_6:


//--------------------- .nv.compat                --------------------------
	.section	.nv.compat,"",@"SHT_CUDA_COMPAT_INFO"
	.align	4
        /*0000*/ 	.byte	0x02, 0x09, 0x00, 0x00, 0x02, 0x02, 0x01, 0x00, 0x02, 0x05, 0x05, 0x00, 0x03, 0x07, 0x01, 0x01
        /*0010*/ 	.byte	0x02, 0x03, 0x00, 0x00, 0x02, 0x06, 0x01, 0x00, 0x04, 0x0b, 0x08, 0x00, 0x09, 0x00, 0x00, 0x00
        /*0020*/ 	.byte	0x00, 0x00, 0x00, 0x00


//--------------------- .nv.info._Z12helloFromGPUv --------------------------
	.section	.nv.info._Z12helloFromGPUv,"",@"SHT_CUDA_INFO"
	.sectionflags	@""
	.align	4


	//----- nvinfo : EIATTR_CUDA_API_VERSION
	.align		4
        /*0000*/ 	.byte	0x04, 0x37
        /*0002*/ 	.short	(.L_8 - .L_7)
.L_7:
        /*0004*/ 	.word	0x00000082


	//----- nvinfo : EIATTR_SPARSE_MMA_MASK
	.align		4
.L_8:
        /*0008*/ 	.byte	0x03, 0x50
        /*000a*/ 	.short	0x0000


	//----- nvinfo : EIATTR_MAXREG_COUNT
	.align		4
        /*000c*/ 	.byte	0x03, 0x1b
        /*000e*/ 	.short	0x00ff


	//----- nvinfo : EIATTR_EXTERNS
	.align		4
        /*0010*/ 	.byte	0x04, 0x0f
        /*0012*/ 	.short	(.L_10 - .L_9)


	//   ....[0]....
	.align		4
.L_9:
        /*0014*/ 	.word	index@(vprintf)


	//----- nvinfo : EIATTR_MERCURY_ISA_VERSION
	.align		4
.L_10:
        /*0018*/ 	.byte	0x03, 0x5f
        /*001a*/ 	.short	0x0101


	//----- nvinfo : EIATTR_VRC_CTA_INIT_COUNT
	.align		4
        /*001c*/ 	.byte	0x02, 0x4a
	.zero		1
	.zero		1


	//----- nvinfo : EIATTR_SYSCALL_OFFSETS
	.align		4
        /*0020*/ 	.byte	0x04, 0x46
        /*0022*/ 	.short	(.L_12 - .L_11)


	//   ....[0]....
.L_11:
        /*0024*/ 	.word	0x000000f0


	//----- nvinfo : EIATTR_EXIT_INSTR_OFFSETS
	.align		4
.L_12:
        /*0028*/ 	.byte	0x04, 0x1c
        /*002a*/ 	.short	(.L_14 - .L_13)


	//   ....[0]....
.L_13:
        /*002c*/ 	.word	0x00000100


	//----- nvinfo : EIATTR_SW_WAR
	.align		4
.L_14:
        /*0030*/ 	.byte	0x04, 0x36
        /*0032*/ 	.short	(.L_16 - .L_15)
.L_15:
        /*0034*/ 	.word	0x00000008
.L_16:


//--------------------- .nv.callgraph             --------------------------
	.section	.nv.callgraph,"",@"SHT_CUDA_CALLGRAPH"
	.align	4
	.sectionentsize	8
	.align		4
        /*0000*/ 	.word	0x00000000
	.align		4
        /*0004*/ 	.word	0xffffffff
	.align		4
        /*0008*/ 	.word	index@(_Z12helloFromGPUv)
	.align		4
        /*000c*/ 	.word	index@(vprintf)
	.align		4
        /*0010*/ 	.word	0x00000000
	.align		4
        /*0014*/ 	.word	0xfffffffe
	.align		4
        /*0018*/ 	.word	0x00000000
	.align		4
        /*001c*/ 	.word	0xfffffffd
	.align		4
        /*0020*/ 	.word	0x00000000
	.align		4
        /*0024*/ 	.word	0xfffffffc


//--------------------- .nv.constant4             --------------------------
	.section	.nv.constant4,"a",@progbits
	.align	8
	.align		8
.nv.constant4:
        /*0000*/ 	.dword	vprintf
	.align		8
        /*0008*/ 	.dword	$str


//--------------------- .text._Z12helloFromGPUv   --------------------------
	.section	.text._Z12helloFromGPUv,"ax",@progbits
	.align	128
        .global         _Z12helloFromGPUv
        .type           _Z12helloFromGPUv,@function
        .size           _Z12helloFromGPUv,(.L_x_2 - _Z12helloFromGPUv)
        .other          _Z12helloFromGPUv,@"STO_CUDA_ENTRY STV_DEFAULT"
_Z12helloFromGPUv:
.text._Z12helloFromGPUv:
[----:B------:R-:W0:Y:S01]  /*0000*/  LDC R1, c[0x0][0x37c] ;  /* 0x0000df00ff017b82 */ /* 0x000e220000000800 */
[----:B------:R-:W1:Y:S01]  /*0010*/  S2R R8, SR_CTAID.X ;  /* 0x0000000000087919 */ /* 0x000e620000002500 */
[----:B0-----:R-:W-:Y:S01]  /*0020*/  VIADD R1, R1, 0xfffffff8 ;  /* 0xfffffff801017836 */ /* 0x001fe20000000000 */
[----:B------:R-:W-:Y:S01]  /*0030*/  MOV R0, 0x0 ;  /* 0x0000000000007802 */ /* 0x000fe20000000f00 */
[----:B------:R-:W0:Y:S01]  /*0040*/  LDCU UR4, c[0x0][0x2f8] ;  /* 0x00005f00ff0477ac */ /* 0x000e220008000800 */
[----:B------:R-:W1:Y:S03]  /*0050*/  S2R R9, SR_TID.X ;  /* 0x0000000000097919 */ /* 0x000e660000002100 */
[----:B------:R2:W3:Y:S01]  /*0060*/  LDC.64 R2, c[0x4][R0] ;  /* 0x0100000000027b82 */ /* 0x0004e20000000a00 */
[----:B------:R-:W4:Y:S01]  /*0070*/  LDCU.64 UR6, c[0x4][0x8] ;  /* 0x01000100ff0677ac */ /* 0x000f220008000a00 */
[----:B------:R-:W5:Y:S01]  /*0080*/  LDCU UR5, c[0x0][0x2fc] ;  /* 0x00005f80ff0577ac */ /* 0x000f620008000800 */
[----:B0-----:R-:W-:Y:S01]  /*0090*/  IADD3 R6, P0, PT, R1, UR4, RZ ;  /* 0x0000000401067c10 */ /* 0x001fe2000ff1e0ff */
[----:B----4-:R-:W-:Y:S01]  /*00a0*/  IMAD.U32 R4, RZ, RZ, UR6 ;  /* 0x00000006ff047e24 */ /* 0x010fe2000f8e00ff */
[----:B------:R-:W-:-:S03]  /*00b0*/  MOV R5, UR7 ;  /* 0x0000000700057c02 */ /* 0x000fc60008000f00 */
[----:B-----5:R-:W-:Y:S01]  /*00c0*/  IMAD.X R7, RZ, RZ, UR5, P0 ;  /* 0x00000005ff077e24 */ /* 0x020fe200080e06ff */
[----:B-1----:R2:W-:Y:S07]  /*00d0*/  STL.64 [R1], R8 ;  /* 0x0000000801007387 */ /* 0x0025ee0000100a00 */
[----:B------:R-:W-:-:S07]  /*00e0*/  LEPC R20, `(.L_x_0) ;  /* 0x000000001014794e */ /* 0x000fce0000000000 */
[----:B--23--:R-:W-:Y:S05]  /*00f0*/  CALL.ABS.NOINC R2 ;  /* 0x0000000002007343 */ /* 0x00cfea0003c00000 */
.L_x_0:
[----:B------:R-:W-:Y:S05]  /*0100*/  EXIT ;  /* 0x000000000000794d */ /* 0x000fea0003800000 */
.L_x_1:
[----:B------:R-:W-:-:S00]  /*0110*/  BRA `(.L_x_1) ;  /* 0xfffffffc00fc7947 */ /* 0x000fc0000383ffff */
[----:B------:R-:W-:-:S00]  /*0120*/  NOP ;  /* 0x0000000000007918 */ /* 0x000fc00000000000 */
        /* <DEDUP_REMOVED lines=13> */
.L_x_2:


//--------------------- .nv.global.init           --------------------------
	.section	.nv.global.init,"aw",@progbits
.nv.global.init:
	.type		$str,@object
	.size		$str,(.L_0 - $str)
$str:
        /*0000*/ 	.byte	0x48, 0x65, 0x6c, 0x6c, 0x6f, 0x20, 0x66, 0x72, 0x6f, 0x6d, 0x20, 0x47, 0x50, 0x55, 0x20, 0x61
        /*0010*/ 	.byte	0x74, 0x20, 0x28, 0x42, 0x6c, 0x6f, 0x63, 0x6b, 0x3a, 0x25, 0x64, 0x2c, 0x20, 0x54, 0x68, 0x72
        /*0020*/ 	.byte	0x65, 0x61, 0x64, 0x3a, 0x25, 0x64, 0x29, 0x0a, 0x00
.L_0:


//--------------------- .nv.shared.reserved.0     --------------------------
	.section	.nv.shared.reserved.0,"aw",@nobits
	.weak		__nv_reservedSMEM_offset_0_alias
	.size		__nv_reservedSMEM_offset_0_alias, 0, 64
	.other		__nv_reservedSMEM_offset_0_alias,@"STO_CUDA_RESERVED_SHARED STV_DEFAULT"
__nv_reservedSMEM_offset_0_alias:
	.zero		0
	.zero		64


//--------------------- .nv.constant0._Z12helloFromGPUv --------------------------
	.section	.nv.constant0._Z12helloFromGPUv,"a",@progbits
	.sectionflags	@""
	.align	4
.nv.constant0._Z12helloFromGPUv:
	.zero		896


//--------------------- SYMBOLS --------------------------

	.type		.nv.reservedSmem.offset0,@object
	.size		.nv.reservedSmem.offset0,0x4
	.type		vprintf,@function
